	.headerflags	@"EF_CUDA_TEXMODE_UNIFIED EF_CUDA_64BIT_ADDRESS EF_CUDA_ACCELERATORS EF_CUDA_SM90 EF_CUDA_VIRTUAL_SM(EF_CUDA_SM90)"
	.elftype	@"ET_EXEC"


//--------------------- .nv.info                  --------------------------
	.section	.nv.info,"",@"SHT_CUDA_INFO"
	.align	4


	//----- nvinfo : EIATTR_REGCOUNT
	.align		4
        /*0000*/ 	.byte	0x04, 0x2f
        /*0002*/ 	.short	(.L_1 - .L_0)
	.align		4
.L_0:
        /*0004*/ 	.word	index@(triton_poi_fused__softmax_clone_3)
        /*0008*/ 	.word	0x00000012


	//----- nvinfo : EIATTR_MIN_STACK_SIZE
	.align		4
.L_1:
        /*000c*/ 	.byte	0x04, 0x12
        /*000e*/ 	.short	(.L_3 - .L_2)
	.align		4
.L_2:
        /*0010*/ 	.word	index@(triton_poi_fused__softmax_clone_3)
        /*0014*/ 	.word	0x00000000


	//----- nvinfo : EIATTR_FRAME_SIZE
	.align		4
.L_3:
        /*0018*/ 	.byte	0x04, 0x11
        /*001a*/ 	.short	(.L_5 - .L_4)
	.align		4
.L_4:
        /*001c*/ 	.word	index@(triton_poi_fused__softmax_clone_3)
        /*0020*/ 	.word	0x00000000


	//----- nvinfo : EIATTR_MIN_STACK_SIZE
	.align		4
.L_5:
        /*0024*/ 	.byte	0x04, 0x12
        /*0026*/ 	.short	(.L_7 - .L_6)
	.align		4
.L_6:
        /*0028*/ 	.word	index@(triton_poi_fused__softmax_clone_3)
        /*002c*/ 	.word	0x00000000
.L_7:


//--------------------- .nv.info.triton_poi_fused__softmax_clone_3 --------------------------
	.section	.nv.info.triton_poi_fused__softmax_clone_3,"",@"SHT_CUDA_INFO"
	.sectionflags	@""
	.align	4


	//----- nvinfo : EIATTR_CUDA_API_VERSION
	.align		4
        /*0000*/ 	.byte	0x04, 0x37
        /*0002*/ 	.short	(.L_9 - .L_8)
.L_8:
        /*0004*/ 	.word	0x0000007c


	//----- nvinfo : EIATTR_KPARAM_INFO
	.align		4
.L_9:
        /*0008*/ 	.byte	0x04, 0x17
        /*000a*/ 	.short	(.L_11 - .L_10)
.L_10:
        /*000c*/ 	.word	0x00000000
        /*0010*/ 	.short	0x0002
        /*0012*/ 	.short	0x0010
        /*0014*/ 	.byte	0x00, 0xf0, 0x11, 0x00


	//----- nvinfo : EIATTR_KPARAM_INFO
	.align		4
.L_11:
        /*0018*/ 	.byte	0x04, 0x17
        /*001a*/ 	.short	(.L_13 - .L_12)
.L_12:
        /*001c*/ 	.word	0x00000000
        /*0020*/ 	.short	0x0001
        /*0022*/ 	.short	0x0008
        /*0024*/ 	.byte	0x00, 0xf4, 0x21, 0x00


	//----- nvinfo : EIATTR_KPARAM_INFO
	.align		4
.L_13:
        /*0028*/ 	.byte	0x04, 0x17
        /*002a*/ 	.short	(.L_15 - .L_14)
.L_14:
        /*002c*/ 	.word	0x00000000
        /*0030*/ 	.short	0x0000
        /*0032*/ 	.short	0x0000
        /*0034*/ 	.byte	0x00, 0xf4, 0x21, 0x00


	//----- nvinfo : EIATTR_SPARSE_MMA_MASK
	.align		4
.L_15:
        /*0038*/ 	.byte	0x03, 0x50
        /*003a*/ 	.short	0x0000


	//----- nvinfo : EIATTR_MAXREG_COUNT
	.align		4
        /*003c*/ 	.byte	0x03, 0x1b
        /*003e*/ 	.short	0x00ff


	//----- nvinfo : EIATTR_EXIT_INSTR_OFFSETS
	.align		4
        /*0040*/ 	.byte	0x04, 0x1c
        /*0042*/ 	.short	(.L_17 - .L_16)


	//   ....[0]....
.L_16:
        /*0044*/ 	.word	0x000003e0


	//   ....[1]....
        /*0048*/ 	.word	0x00000400


	//----- nvinfo : EIATTR_REQNTID
	.align		4
.L_17:
        /*004c*/ 	.byte	0x04, 0x10
        /*004e*/ 	.short	(.L_19 - .L_18)
.L_18:
        /*0050*/ 	.word	0x00000020
        /*0054*/ 	.word	0x00000001
        /*0058*/ 	.word	0x00000001


	//----- nvinfo : EIATTR_CBANK_PARAM_SIZE
	.align		4
.L_19:
        /*005c*/ 	.byte	0x03, 0x19
        /*005e*/ 	.short	0x0014


	//----- nvinfo : EIATTR_PARAM_CBANK
	.align		4
        /*0060*/ 	.byte	0x04, 0x0a
        /*0062*/ 	.short	(.L_21 - .L_20)
	.align		4
.L_20:
        /*0064*/ 	.word	index@(.nv.constant0.triton_poi_fused__softmax_clone_3)
        /*0068*/ 	.short	0x0210
        /*006a*/ 	.short	0x0014


	//----- nvinfo : EIATTR_SW_WAR
	.align		4
.L_21:
        /*006c*/ 	.byte	0x04, 0x36
        /*006e*/ 	.short	(.L_23 - .L_22)
.L_22:
        /*0070*/ 	.word	0x00000008
.L_23:


//--------------------- .nv.callgraph             --------------------------
	.section	.nv.callgraph,"",@"SHT_CUDA_CALLGRAPH"
	.align	4
	.sectionentsize	8
	.align		4
        /*0000*/ 	.word	0x00000000
	.align		4
        /*0004*/ 	.word	0xffffffff
	.align		4
        /*0008*/ 	.word	0x00000000
	.align		4
        /*000c*/ 	.word	0xfffffffe
	.align		4
        /*0010*/ 	.word	0x00000000
	.align		4
        /*0014*/ 	.word	0xfffffffd
	.align		4
        /*0018*/ 	.word	0x00000000
	.align		4
        /*001c*/ 	.word	0xfffffffc


//--------------------- .text.triton_poi_fused__softmax_clone_3 --------------------------
	.section	.text.triton_poi_fused__softmax_clone_3,"ax",@progbits
	.align	128
        .global         triton_poi_fused__softmax_clone_3
        .type           triton_poi_fused__softmax_clone_3,@function
        .size           triton_poi_fused__softmax_clone_3,(.L_x_1 - triton_poi_fused__softmax_clone_3)
        .other          triton_poi_fused__softmax_clone_3,@"STO_CUDA_ENTRY STV_DEFAULT"
triton_poi_fused__softmax_clone_3:
.text.triton_poi_fused__softmax_clone_3:
[----:B------:R-:W0:Y:S02]  /*0000*/  LDC R1, c[0x0][0x28] ;  /* 0x00000a00ff017b82 */ /* 0x000e240000000800 */
[----:B------:R-:W1:Y:S01]  /*0010*/  S2R R0, SR_TID.X ;  /* 0x0000000000007919 */ /* 0x000e620000002100 */
[----:B------:R-:W2:Y:S01]  /*0020*/  LDC.64 R2, c[0x0][0x210] ;  /* 0x00008400ff027b82 */ /* 0x000ea20000000a00 */
[----:B------:R-:W-:Y:S01]  /*0030*/  CS2R R14, SRZ ;  /* 0x00000000000e7805 */ /* 0x000fe2000001ff00 */
[----:B------:R-:W-:Y:S01]  /*0040*/  ULDC.64 UR4, c[0x0][0x208] ;  /* 0x0000820000047ab9 */ /* 0x000fe20000000a00 */
[----:B------:R-:W3:Y:S01]  /*0050*/  S2R R7, SR_CTAID.X ;  /* 0x0000000000077919 */ /* 0x000ee20000002500 */
[----:B-1----:R-:W-:Y:S01]  /*0060*/  IMAD.SHL.U32 R0, R0, 0x2, RZ ;  /* 0x0000000200007824 */ /* 0x002fe200078e00ff */
[----:B---3--:R-:W-:-:S04]  /*0070*/  SHF.R.S32.HI R4, RZ, 0x19, R7 ;  /* 0x00000019ff047819 */ /* 0x008fc80000011407 */
[----:B------:R-:W-:Y:S02]  /*0080*/  LOP3.LUT R0, R0, 0x3e, RZ, 0xc0, !PT ;  /* 0x0000003e00007812 */ /* 0x000fe400078ec0ff */
[----:B------:R-:W-:-:S03]  /*0090*/  SGXT R4, R4, 0x1 ;  /* 0x000000010404781a */ /* 0x000fc60000000200 */
[----:B------:R-:W-:-:S05]  /*00a0*/  IMAD R7, R7, 0x40, R0 ;  /* 0x0000004007077824 */ /* 0x000fca00078e0200 */
[----:B------:R-:W-:Y:S02]  /*00b0*/  LEA.HI R4, R4, R7, RZ, 0x2 ;  /* 0x0000000704047211 */ /* 0x000fe400078f10ff */
[----:B------:R-:W-:Y:S02]  /*00c0*/  ISETP.GE.AND P0, PT, R7, 0x40, PT ;  /* 0x000000400700780c */ /* 0x000fe40003f06270 */
[----:B------:R-:W-:-:S05]  /*00d0*/  LOP3.LUT R5, R4, 0xfffffffc, RZ, 0xc0, !PT ;  /* 0xfffffffc04057812 */ /* 0x000fca00078ec0ff */
[----:B--2---:R-:W-:-:S06]  /*00e0*/  IMAD.WIDE R4, R5, 0x4, R2 ;  /* 0x0000000405047825 */ /* 0x004fcc00078e0202 */
[----:B------:R-:W2:Y:S01]  /*00f0*/  @!P0 LDG.E.EL R15, desc[UR4][R4.64] ;  /* 0x00000004040f8981 */ /* 0x000ea2000c2e1900 */
[----:B------:R-:W-:-:S03]  /*0100*/  IMAD.MOV.U32 R0, RZ, RZ, RZ ;  /* 0x000000ffff007224 */ /* 0x000fc600078e00ff */
[----:B------:R-:W3:Y:S01]  /*0110*/  @!P0 LDG.E.EL R14, desc[UR4][R4.64] ;  /* 0x00000004040e8981 */ /* 0x000ee2000c2e1900 */
[----:B------:R-:W-:Y:S01]  /*0120*/  IMAD.MOV.U32 R6, RZ, RZ, RZ ;  /* 0x000000ffff067224 */ /* 0x000fe200078e00ff */
[----:B------:R-:W-:Y:S02]  /*0130*/  CS2R R10, SRZ ;  /* 0x00000000000a7805 */ /* 0x000fe4000001ff00 */
[----:B------:R-:W4:Y:S04]  /*0140*/  @!P0 LDG.E.EL R0, desc[UR4][R4.64+0x4] ;  /* 0x0000040404008981 */ /* 0x000f28000c2e1900 */
[----:B------:R-:W5:Y:S04]  /*0150*/  @!P0 LDG.E.EL R6, desc[UR4][R4.64+0x4] ;  /* 0x0000040404068981 */ /* 0x000f68000c2e1900 */
[----:B------:R-:W5:Y:S04]  /*0160*/  @!P0 LDG.E.EL R10, desc[UR4][R4.64+0x8] ;  /* 0x00000804040a8981 */ /* 0x000f68000c2e1900 */
[----:B------:R-:W5:Y:S01]  /*0170*/  @!P0 LDG.E.EL R11, desc[UR4][R4.64+0x8] ;  /* 0x00000804040b8981 */ /* 0x000f62000c2e1900 */
[----:B------:R-:W-:-:S06]  /*0180*/  CS2R R12, SRZ ;  /* 0x00000000000c7805 */ /* 0x000fcc000001ff00 */
[----:B------:R-:W5:Y:S04]  /*0190*/  @!P0 LDG.E.EL R12, desc[UR4][R4.64+0xc] ;  /* 0x00000c04040c8981 */ /* 0x000f68000c2e1900 */
[----:B------:R-:W5:Y:S01]  /*01a0*/  @!P0 LDG.E.EL R13, desc[UR4][R4.64+0xc] ;  /* 0x00000c04040d8981 */ /* 0x000f62000c2e1900 */
[----:B------:R-:W-:Y:S01]  /*01b0*/  CS2R R8, SRZ ;  /* 0x0000000000087805 */ /* 0x000fe2000001ff00 */
[----:B------:R-:W-:-:S05]  /*01c0*/  IMAD.WIDE R2, R7, 0x4, R2 ;  /* 0x0000000407027825 */ /* 0x000fca00078e0202 */
[----:B------:R1:W5:Y:S02]  /*01d0*/  @!P0 LDG.E.64 R8, desc[UR4][R2.64] ;  /* 0x0000000402088981 */ /* 0x000364000c1e1b00 */
[----:B-1----:R-:W1:Y:S02]  /*01e0*/  LDC.64 R2, c[0x0][0x218] ;  /* 0x00008600ff027b82 */ /* 0x002e640000000a00 */
[----:B-1----:R-:W-:Y:S01]  /*01f0*/  IMAD.WIDE R2, R7, 0x4, R2 ;  /* 0x0000000407027825 */ /* 0x002fe200078e0202 */
[C---:B--2---:R-:W-:Y:S02]  /*0200*/  FSETP.NAN.AND P3, PT, R15.reuse, R15, PT ;  /* 0x0000000f0f00720b */ /* 0x044fe40003f68000 */
[C---:B---3--:R-:W-:Y:S02]  /*0210*/  FSETP.NAN.AND P4, PT, R14.reuse, R14, PT ;  /* 0x0000000e0e00720b */ /* 0x048fe40003f88000 */
[----:B----4-:R-:W-:Y:S02]  /*0220*/  FSETP.GT.AND P1, PT, R15, R0, PT ;  /* 0x000000000f00720b */ /* 0x010fe40003f24000 */
[----:B-----5:R-:W-:-:S07]  /*0230*/  FSETP.GT.AND P2, PT, R14, R6, PT ;  /* 0x000000060e00720b */ /* 0x020fce0003f44000 */
[----:B------:R-:W-:Y:S02]  /*0240*/  @!P3 FSEL R15, R15, R0, P1 ;  /* 0x000000000f0fb208 */ /* 0x000fe40000800000 */
[----:B------:R-:W-:Y:S02]  /*0250*/  @!P4 FSEL R14, R14, R6, P2 ;  /* 0x000000060e0ec208 */ /* 0x000fe40001000000 */
[C---:B------:R-:W-:Y:S02]  /*0260*/  FSETP.GT.AND P1, PT, R15.reuse, R10, PT ;  /* 0x0000000a0f00720b */ /* 0x040fe40003f24000 */
[C---:B------:R-:W-:Y:S02]  /*0270*/  FSETP.GT.AND P2, PT, R14.reuse, R11, PT ;  /* 0x0000000b0e00720b */ /* 0x040fe40003f44000 */
[----:B------:R-:W-:Y:S02]  /*0280*/  FSETP.NAN.AND P3, PT, R15, R15, PT ;  /* 0x0000000f0f00720b */ /* 0x000fe40003f68000 */
[----:B------:R-:W-:-:S07]  /*0290*/  FSETP.NAN.AND P4, PT, R14, R14, PT ;  /* 0x0000000e0e00720b */ /* 0x000fce0003f88000 */
[----:B------:R-:W-:Y:S02]  /*02a0*/  @!P1 FSEL R15, R15, R10, P3 ;  /* 0x0000000a0f0f9208 */ /* 0x000fe40001800000 */
[----:B------:R-:W-:Y:S02]  /*02b0*/  @!P2 FSEL R14, R14, R11, P4 ;  /* 0x0000000b0e0ea208 */ /* 0x000fe40002000000 */
[C---:B------:R-:W-:Y:S02]  /*02c0*/  FSETP.GT.AND P1, PT, R15.reuse, R12, PT ;  /* 0x0000000c0f00720b */ /* 0x040fe40003f24000 */
[C---:B------:R-:W-:Y:S02]  /*02d0*/  FSETP.GT.AND P2, PT, R14.reuse, R13, PT ;  /* 0x0000000d0e00720b */ /* 0x040fe40003f44000 */
[----:B------:R-:W-:Y:S02]  /*02e0*/  FSETP.NAN.AND P3, PT, R15, R15, PT ;  /* 0x0000000f0f00720b */ /* 0x000fe40003f68000 */
[----:B------:R-:W-:-:S07]  /*02f0*/  FSETP.NAN.AND P4, PT, R14, R14, PT ;  /* 0x0000000e0e00720b */ /* 0x000fce0003f88000 */
[----:B------:R-:W-:Y:S02]  /*0300*/  @!P1 FSEL R15, R15, R12, P3 ;  /* 0x0000000c0f0f9208 */ /* 0x000fe40001800000 */
[----:B------:R-:W-:-:S03]  /*0310*/  @!P2 FSEL R14, R14, R13, P4 ;  /* 0x0000000d0e0ea208 */ /* 0x000fc60002000000 */
[----:B------:R-:W-:Y:S02]  /*0320*/  FADD R8, -R15, R8 ;  /* 0x000000080f087221 */ /* 0x000fe40000000100 */
[----:B------:R-:W-:Y:S02]  /*0330*/  FADD R9, -R14, R9 ;  /* 0x000000090e097221 */ /* 0x000fe40000000100 */
[----:B------:R-:W-:Y:S02]  /*0340*/  FMUL R8, R8, 1.4426950216293334961 ;  /* 0x3fb8aa3b08087820 */ /* 0x000fe40000400000 */
[----:B------:R-:W-:-:S03]  /*0350*/  FMUL R9, R9, 1.4426950216293334961 ;  /* 0x3fb8aa3b09097820 */ /* 0x000fc60000400000 */
[----:B------:R-:W-:Y:S02]  /*0360*/  FSETP.GEU.AND P1, PT, R8, -126, PT ;  /* 0xc2fc00000800780b */ /* 0x000fe40003f2e000 */
[----:B------:R-:W-:-:S11]  /*0370*/  FSETP.GEU.AND P2, PT, R9, -126, PT ;  /* 0xc2fc00000900780b */ /* 0x000fd60003f4e000 */
[----:B------:R-:W-:Y:S02]  /*0380*/  @!P1 FMUL R8, R8, 0.5 ;  /* 0x3f00000008089820 */ /* 0x000fe40000400000 */
[----:B------:R-:W-:Y:S02]  /*0390*/  @!P2 FMUL R9, R9, 0.5 ;  /* 0x3f0000000909a820 */ /* 0x000fe40000400000 */
[----:B------:R-:W1:Y:S08]  /*03a0*/  MUFU.EX2 R4, R8 ;  /* 0x0000000800047308 */ /* 0x000e700000000800 */
[----:B------:R-:W2:Y:S01]  /*03b0*/  MUFU.EX2 R5, R9 ;  /* 0x0000000900057308 */ /* 0x000ea20000000800 */
[----:B-1----:R-:W-:Y:S01]  /*03c0*/  @!P1 FMUL R4, R4, R4 ;  /* 0x0000000404049220 */ /* 0x002fe20000400000 */
[----:B--2---:R-:W-:Y:S01]  /*03d0*/  @!P2 FMUL R5, R5, R5 ;  /* 0x000000050505a220 */ /* 0x004fe20000400000 */
[----:B------:R-:W-:Y:S06]  /*03e0*/  @P0 EXIT ;  /* 0x000000000000094d */ /* 0x000fec0003800000 */
[----:B------:R-:W-:Y:S01]  /*03f0*/  STG.E.64 desc[UR4][R2.64], R4 ;  /* 0x0000000402007986 */ /* 0x000fe2000c101b04 */
[----:B------:R-:W-:Y:S05]  /*0400*/  EXIT ;  /* 0x000000000000794d */ /* 0x000fea0003800000 */
.L_x_0:
[----:B------:R-:W-:-:S00]  /*0410*/  BRA `(.L_x_0) ;  /* 0xfffffffc00fc7947 */ /* 0x000fc0000383ffff */
[----:B------:R-:W-:-:S00]  /*0420*/  NOP ;  /* 0x0000000000007918 */ /* 0x000fc00000000000 */
        /* <DEDUP_REMOVED lines=13> */
.L_x_1:


//--------------------- .nv.constant0.triton_poi_fused__softmax_clone_3 --------------------------
	.section	.nv.constant0.triton_poi_fused__softmax_clone_3,"a",@progbits
	.sectionflags	@""
	.align	4
.nv.constant0.triton_poi_fused__softmax_clone_3:
	.zero		548
